//
// Generated by NVIDIA NVVM Compiler
//
// Compiler Build ID: CL-36424714
// Cuda compilation tools, release 13.0, V13.0.88
// Based on NVVM 20.0.0
//

.version 9.0
.target sm_100
.address_size 64

	// .globl	_Z18generateAndFindAKFPmPii
.extern .shared .align 16 .b8 s_akf[];

.visible .entry _Z18generateAndFindAKFPmPii(
	.param .u64 .ptr .align 1 _Z18generateAndFindAKFPmPii_param_0,
	.param .u64 .ptr .align 1 _Z18generateAndFindAKFPmPii_param_1,
	.param .u32 _Z18generateAndFindAKFPmPii_param_2
)
{
	.reg .pred 	%p<41>;
	.reg .b32 	%r<225>;
	.reg .b64 	%rd<39>;

	ld.param.u64 	%rd5, [_Z18generateAndFindAKFPmPii_param_0];
	ld.param.u64 	%rd6, [_Z18generateAndFindAKFPmPii_param_1];
	ld.param.u32 	%r61, [_Z18generateAndFindAKFPmPii_param_2];
	cvta.to.global.u64 	%rd1, %rd6;
	cvta.to.global.u64 	%rd2, %rd5;
	mov.u32 	%r62, %ctaid.x;
	cvt.u64.u32 	%rd3, %r62;
	mov.u32 	%r1, %tid.x;
	setp.ge.u32 	%p1, %r1, %r61;
	@%p1 bra 	$L__BB0_2;
	shl.b32 	%r63, %r1, 2;
	mov.u32 	%r64, s_akf;
	add.s32 	%r65, %r64, %r63;
	mov.b32 	%r66, 0;
	st.shared.u32 	[%r65], %r66;
$L__BB0_2:
	bar.sync 	0;
	mov.b64 	%rd7, 1;
	shl.b64 	%rd8, %rd7, %r1;
	and.b64  	%rd4, %rd8, %rd3;
	setp.lt.s32 	%p2, %r61, 1;
	@%p2 bra 	$L__BB0_19;
	and.b32  	%r2, %r61, 3;
	setp.lt.u32 	%p3, %r61, 4;
	mov.b32 	%r207, 0;
	@%p3 bra 	$L__BB0_14;
	and.b32  	%r207, %r61, 2147483644;
	mov.u32 	%r70, s_akf;
	add.s32 	%r200, %r70, 8;
	add.s32 	%r201, %r1, -1;
	mov.b32 	%r202, 0;
$L__BB0_5:
	setp.lt.u32 	%p4, %r1, %r202;
	@%p4 bra 	$L__BB0_7;
	setp.eq.s64 	%p5, %rd4, 0;
	add.s32 	%r71, %r201, 1;
	shr.u64 	%rd9, %rd3, %r71;
	and.b64  	%rd10, %rd9, 1;
	setp.eq.b64 	%p6, %rd10, 1;
	selp.b32 	%r72, 1, -1, %p6;
	neg.s32 	%r73, %r72;
	selp.b32 	%r74, %r73, %r72, %p5;
	atom.shared.add.u32 	%r75, [%r200+-8], %r74;
$L__BB0_7:
	setp.le.u32 	%p7, %r1, %r202;
	@%p7 bra 	$L__BB0_9;
	setp.eq.s64 	%p8, %rd4, 0;
	shr.u64 	%rd11, %rd3, %r201;
	and.b64  	%rd12, %rd11, 1;
	setp.eq.b64 	%p9, %rd12, 1;
	selp.b32 	%r76, 1, -1, %p9;
	neg.s32 	%r77, %r76;
	selp.b32 	%r78, %r77, %r76, %p8;
	atom.shared.add.u32 	%r79, [%r200+-4], %r78;
$L__BB0_9:
	add.s32 	%r8, %r202, 2;
	setp.lt.u32 	%p10, %r1, %r8;
	@%p10 bra 	$L__BB0_11;
	setp.eq.s64 	%p11, %rd4, 0;
	add.s32 	%r80, %r201, -1;
	shr.u64 	%rd13, %rd3, %r80;
	and.b64  	%rd14, %rd13, 1;
	setp.eq.b64 	%p12, %rd14, 1;
	selp.b32 	%r81, 1, -1, %p12;
	neg.s32 	%r82, %r81;
	selp.b32 	%r83, %r82, %r81, %p11;
	atom.shared.add.u32 	%r84, [%r200], %r83;
$L__BB0_11:
	add.s32 	%r9, %r8, 1;
	setp.lt.u32 	%p13, %r1, %r9;
	@%p13 bra 	$L__BB0_13;
	setp.eq.s64 	%p14, %rd4, 0;
	add.s32 	%r85, %r201, -2;
	shr.u64 	%rd15, %rd3, %r85;
	and.b64  	%rd16, %rd15, 1;
	setp.eq.b64 	%p15, %rd16, 1;
	selp.b32 	%r86, 1, -1, %p15;
	neg.s32 	%r87, %r86;
	selp.b32 	%r88, %r87, %r86, %p14;
	atom.shared.add.u32 	%r89, [%r200+4], %r88;
$L__BB0_13:
	add.s32 	%r201, %r201, -4;
	add.s32 	%r200, %r200, 16;
	add.s32 	%r202, %r9, 1;
	setp.ne.s32 	%p16, %r202, %r207;
	@%p16 bra 	$L__BB0_5;
$L__BB0_14:
	setp.eq.s32 	%p17, %r2, 0;
	@%p17 bra 	$L__BB0_19;
	shl.b32 	%r90, %r207, 2;
	mov.u32 	%r91, s_akf;
	add.s32 	%r206, %r91, %r90;
	sub.s32 	%r205, %r1, %r207;
	neg.s32 	%r204, %r2;
$L__BB0_16:
	.pragma "nounroll";
	setp.lt.u32 	%p18, %r1, %r207;
	@%p18 bra 	$L__BB0_18;
	setp.eq.s64 	%p19, %rd4, 0;
	shr.u64 	%rd17, %rd3, %r205;
	and.b64  	%rd18, %rd17, 1;
	setp.eq.b64 	%p20, %rd18, 1;
	selp.b32 	%r92, 1, -1, %p20;
	neg.s32 	%r93, %r92;
	selp.b32 	%r94, %r93, %r92, %p19;
	atom.shared.add.u32 	%r95, [%r206], %r94;
$L__BB0_18:
	add.s32 	%r207, %r207, 1;
	add.s32 	%r206, %r206, 4;
	add.s32 	%r205, %r205, -1;
	add.s32 	%r204, %r204, 1;
	setp.ne.s32 	%p21, %r204, 0;
	@%p21 bra 	$L__BB0_16;
$L__BB0_19:
	bar.sync 	0;
	setp.ne.s32 	%p22, %r1, 0;
	@%p22 bra 	$L__BB0_43;
	setp.lt.s32 	%p23, %r61, 2;
	mov.b32 	%r224, 0;
	@%p23 bra 	$L__BB0_34;
	add.s32 	%r25, %r61, -1;
	add.s32 	%r100, %r61, -2;
	and.b32  	%r26, %r25, 15;
	setp.lt.u32 	%p24, %r100, 15;
	mov.b32 	%r224, 0;
	mov.b32 	%r216, 1;
	@%p24 bra 	$L__BB0_25;
	mov.u32 	%r103, s_akf;
	add.s32 	%r208, %r103, 32;
	and.b32  	%r104, %r25, -16;
	neg.s32 	%r210, %r104;
	mov.b32 	%r209, 0;
	mov.u32 	%r224, %r209;
$L__BB0_23:
	.pragma "nounroll";
	ld.shared.u32 	%r105, [%r208+-28];
	abs.s32 	%r106, %r105;
	max.u32 	%r107, %r106, %r224;
	ld.shared.v2.u32 	{%r108, %r109}, [%r208+-24];
	abs.s32 	%r110, %r108;
	max.u32 	%r111, %r110, %r107;
	abs.s32 	%r112, %r109;
	max.u32 	%r113, %r112, %r111;
	ld.shared.v4.u32 	{%r114, %r115, %r116, %r117}, [%r208+-16];
	abs.s32 	%r118, %r114;
	max.u32 	%r119, %r118, %r113;
	abs.s32 	%r120, %r115;
	max.u32 	%r121, %r120, %r119;
	abs.s32 	%r122, %r116;
	max.u32 	%r123, %r122, %r121;
	abs.s32 	%r124, %r117;
	max.u32 	%r125, %r124, %r123;
	ld.shared.v4.u32 	{%r126, %r127, %r128, %r129}, [%r208];
	abs.s32 	%r130, %r126;
	max.u32 	%r131, %r130, %r125;
	abs.s32 	%r132, %r127;
	max.u32 	%r133, %r132, %r131;
	abs.s32 	%r134, %r128;
	max.u32 	%r135, %r134, %r133;
	abs.s32 	%r136, %r129;
	max.u32 	%r137, %r136, %r135;
	ld.shared.v4.u32 	{%r138, %r139, %r140, %r141}, [%r208+16];
	abs.s32 	%r142, %r138;
	max.u32 	%r143, %r142, %r137;
	abs.s32 	%r144, %r139;
	max.u32 	%r145, %r144, %r143;
	abs.s32 	%r146, %r140;
	max.u32 	%r147, %r146, %r145;
	abs.s32 	%r148, %r141;
	max.u32 	%r149, %r148, %r147;
	ld.shared.u32 	%r150, [%r208+32];
	abs.s32 	%r151, %r150;
	max.u32 	%r224, %r151, %r149;
	add.s32 	%r210, %r210, 16;
	add.s32 	%r209, %r209, 16;
	add.s32 	%r208, %r208, 64;
	setp.ne.s32 	%p25, %r210, 0;
	@%p25 bra 	$L__BB0_23;
	add.s32 	%r216, %r209, 1;
$L__BB0_25:
	setp.eq.s32 	%p26, %r26, 0;
	@%p26 bra 	$L__BB0_34;
	and.b32  	%r40, %r25, 7;
	setp.lt.u32 	%p27, %r26, 8;
	@%p27 bra 	$L__BB0_28;
	shl.b32 	%r153, %r216, 2;
	mov.u32 	%r154, s_akf;
	add.s32 	%r155, %r154, %r153;
	ld.shared.u32 	%r156, [%r155];
	abs.s32 	%r157, %r156;
	max.u32 	%r158, %r157, %r224;
	ld.shared.u32 	%r159, [%r155+4];
	abs.s32 	%r160, %r159;
	max.u32 	%r161, %r160, %r158;
	ld.shared.u32 	%r162, [%r155+8];
	abs.s32 	%r163, %r162;
	max.u32 	%r164, %r163, %r161;
	ld.shared.u32 	%r165, [%r155+12];
	abs.s32 	%r166, %r165;
	max.u32 	%r167, %r166, %r164;
	ld.shared.u32 	%r168, [%r155+16];
	abs.s32 	%r169, %r168;
	max.u32 	%r170, %r169, %r167;
	ld.shared.u32 	%r171, [%r155+20];
	abs.s32 	%r172, %r171;
	max.u32 	%r173, %r172, %r170;
	ld.shared.u32 	%r174, [%r155+24];
	abs.s32 	%r175, %r174;
	max.u32 	%r176, %r175, %r173;
	ld.shared.u32 	%r177, [%r155+28];
	abs.s32 	%r178, %r177;
	max.u32 	%r224, %r178, %r176;
	add.s32 	%r216, %r216, 8;
$L__BB0_28:
	setp.eq.s32 	%p28, %r40, 0;
	@%p28 bra 	$L__BB0_34;
	and.b32  	%r46, %r25, 3;
	setp.lt.u32 	%p29, %r40, 4;
	@%p29 bra 	$L__BB0_31;
	shl.b32 	%r180, %r216, 2;
	mov.u32 	%r181, s_akf;
	add.s32 	%r182, %r181, %r180;
	ld.shared.u32 	%r183, [%r182];
	abs.s32 	%r184, %r183;
	max.u32 	%r185, %r184, %r224;
	ld.shared.u32 	%r186, [%r182+4];
	abs.s32 	%r187, %r186;
	max.u32 	%r188, %r187, %r185;
	ld.shared.u32 	%r189, [%r182+8];
	abs.s32 	%r190, %r189;
	max.u32 	%r191, %r190, %r188;
	ld.shared.u32 	%r192, [%r182+12];
	abs.s32 	%r193, %r192;
	max.u32 	%r224, %r193, %r191;
	add.s32 	%r216, %r216, 4;
$L__BB0_31:
	setp.eq.s32 	%p30, %r46, 0;
	@%p30 bra 	$L__BB0_34;
	shl.b32 	%r194, %r216, 2;
	mov.u32 	%r195, s_akf;
	add.s32 	%r222, %r195, %r194;
	neg.s32 	%r221, %r46;
$L__BB0_33:
	.pragma "nounroll";
	ld.shared.u32 	%r196, [%r222];
	abs.s32 	%r197, %r196;
	max.u32 	%r224, %r197, %r224;
	add.s32 	%r222, %r222, 4;
	add.s32 	%r221, %r221, 1;
	setp.ne.s32 	%p31, %r221, 0;
	@%p31 bra 	$L__BB0_33;
$L__BB0_34:
	setp.lt.s32 	%p32, %r61, 25;
	@%p32 bra 	$L__BB0_39;
	setp.gt.s32 	%p37, %r224, 2;
	@%p37 bra 	$L__BB0_38;
	and.b64  	%rd29, %rd3, 7;
	setp.ne.s64 	%p38, %rd29, 7;
	add.s32 	%r199, %r61, -3;
	shr.u64 	%rd30, %rd3, %r199;
	setp.ne.s64 	%p39, %rd30, 7;
	and.pred  	%p40, %p38, %p39;
	@%p40 bra 	$L__BB0_38;
	shl.b64 	%rd35, %rd3, 3;
	add.s64 	%rd36, %rd2, %rd35;
	st.global.u64 	[%rd36], %rd3;
	shl.b64 	%rd37, %rd3, 2;
	add.s64 	%rd38, %rd1, %rd37;
	st.global.u32 	[%rd38], %r224;
	bra.uni 	$L__BB0_43;
$L__BB0_38:
	shl.b64 	%rd32, %rd3, 3;
	add.s64 	%rd33, %rd2, %rd32;
	mov.b64 	%rd34, 0;
	st.global.u64 	[%rd33], %rd34;
	bra.uni 	$L__BB0_43;
$L__BB0_39:
	setp.gt.s32 	%p33, %r224, 1;
	@%p33 bra 	$L__BB0_42;
	and.b64  	%rd19, %rd3, 7;
	setp.ne.s64 	%p34, %rd19, 7;
	add.s32 	%r198, %r61, -3;
	shr.u64 	%rd20, %rd3, %r198;
	setp.ne.s64 	%p35, %rd20, 7;
	and.pred  	%p36, %p34, %p35;
	@%p36 bra 	$L__BB0_42;
	shl.b64 	%rd25, %rd3, 3;
	add.s64 	%rd26, %rd2, %rd25;
	st.global.u64 	[%rd26], %rd3;
	shl.b64 	%rd27, %rd3, 2;
	add.s64 	%rd28, %rd1, %rd27;
	st.global.u32 	[%rd28], %r224;
	bra.uni 	$L__BB0_43;
$L__BB0_42:
	shl.b64 	%rd22, %rd3, 3;
	add.s64 	%rd23, %rd2, %rd22;
	mov.b64 	%rd24, 0;
	st.global.u64 	[%rd23], %rd24;
$L__BB0_43:
	ret;

}


// ===== COMPILED SASS (sm_100) =====

	.target	sm_100

	.elftype	@"ET_EXEC"


//--------------------- .note.nv.tkinfo           --------------------------
	.section	.note.nv.tkinfo,"",@"SHT_NOTE"
	.sectionflags	@"SHF_NOTE_NV_TKINFO"
	.tkinfo
        /*0018*/ 	.word	0x00000002
        /*0030*/ 	.string	""
        /*0030*/ 	.string	"ptxas"
        /*0030*/ 	.string	"Cuda compilation tools, release 13.0, V13.0.88"
        /*0030*/ 	.string	"Build cuda_13.0.r13.0/compiler.36424714_0"
        /*0030*/ 	.string	"-arch sm_100 -m 64 "



//--------------------- .note.nv.cuinfo           --------------------------
	.section	.note.nv.cuinfo,"",@"SHT_NOTE"
	.sectionflags	@"SHF_NOTE_NV_CUINFO"
        /*0018*/ 	.short	0x0002
        /*001a*/ 	.short	0x0064
        /*001c*/ 	.short	0x0082
	.zero		2


//--------------------- .nv.info                  --------------------------
	.section	.nv.info,"",@"SHT_CUDA_INFO"
	.align	4


	//----- nvinfo : EIATTR_REGCOUNT
	.align		4
        /*0000*/ 	.byte	0x04, 0x2f
        /*0002*/ 	.short	(.L_1 - .L_0)
	.align		4
.L_0:
        /*0004*/ 	.word	index@(_Z18generateAndFindAKFPmPii)
        /*0008*/ 	.word	0x00000016


	//----- nvinfo : EIATTR_FRAME_SIZE
	.align		4
.L_1:
        /*000c*/ 	.byte	0x04, 0x11
        /*000e*/ 	.short	(.L_3 - .L_2)
	.align		4
.L_2:
        /*0010*/ 	.word	index@(_Z18generateAndFindAKFPmPii)
        /*0014*/ 	.word	0x00000000


	//----- nvinfo : EIATTR_MIN_STACK_SIZE
	.align		4
.L_3:
        /*0018*/ 	.byte	0x04, 0x12
        /*001a*/ 	.short	(.L_5 - .L_4)
	.align		4
.L_4:
        /*001c*/ 	.word	index@(_Z18generateAndFindAKFPmPii)
        /*0020*/ 	.word	0x00000000
.L_5:


//--------------------- .nv.compat                --------------------------
	.section	.nv.compat,"",@"SHT_CUDA_COMPAT_INFO"
	.align	4
        /*0000*/ 	.byte	0x02, 0x09, 0x00, 0x00, 0x02, 0x02, 0x01, 0x00, 0x02, 0x05, 0x05, 0x00, 0x03, 0x07, 0x01, 0x01
        /*0010*/ 	.byte	0x02, 0x03, 0x00, 0x00, 0x02, 0x06, 0x01, 0x00, 0x04, 0x0b, 0x08, 0x00, 0x09, 0x00, 0x00, 0x00
        /*0020*/ 	.byte	0x00, 0x00, 0x00, 0x00


//--------------------- .nv.info._Z18generateAndFindAKFPmPii --------------------------
	.section	.nv.info._Z18generateAndFindAKFPmPii,"",@"SHT_CUDA_INFO"
	.sectionflags	@""
	.align	4


	//----- nvinfo : EIATTR_CUDA_API_VERSION
	.align		4
        /*0000*/ 	.byte	0x04, 0x37
        /*0002*/ 	.short	(.L_7 - .L_6)
.L_6:
        /*0004*/ 	.word	0x00000082


	//----- nvinfo : EIATTR_KPARAM_INFO
	.align		4
.L_7:
        /*0008*/ 	.byte	0x04, 0x17
        /*000a*/ 	.short	(.L_9 - .L_8)
.L_8:
        /*000c*/ 	.word	0x00000000
        /*0010*/ 	.short	0x0002
        /*0012*/ 	.short	0x0010
        /*0014*/ 	.byte	0x00, 0xf0, 0x11, 0x00


	//----- nvinfo : EIATTR_KPARAM_INFO
	.align		4
.L_9:
        /*0018*/ 	.byte	0x04, 0x17
        /*001a*/ 	.short	(.L_11 - .L_10)
.L_10:
        /*001c*/ 	.word	0x00000000
        /*0020*/ 	.short	0x0001
        /*0022*/ 	.short	0x0008
        /*0024*/ 	.byte	0x00, 0xf5, 0x21, 0x00


	//----- nvinfo : EIATTR_KPARAM_INFO
	.align		4
.L_11:
        /*0028*/ 	.byte	0x04, 0x17
        /*002a*/ 	.short	(.L_13 - .L_12)
.L_12:
        /*002c*/ 	.word	0x00000000
        /*0030*/ 	.short	0x0000
        /*0032*/ 	.short	0x0000
        /*0034*/ 	.byte	0x00, 0xf5, 0x21, 0x00


	//----- nvinfo : EIATTR_SPARSE_MMA_MASK
	.align		4
.L_13:
        /*0038*/ 	.byte	0x03, 0x50
        /*003a*/ 	.short	0x0000


	//----- nvinfo : EIATTR_MAXREG_COUNT
	.align		4
        /*003c*/ 	.byte	0x03, 0x1b
        /*003e*/ 	.short	0x00ff


	//----- nvinfo : EIATTR_NUM_BARRIERS
	.align		4
        /*0040*/ 	.byte	0x02, 0x4c
        /*0042*/ 	.byte	0x01
	.zero		1


	//----- nvinfo : EIATTR_MERCURY_ISA_VERSION
	.align		4
        /*0044*/ 	.byte	0x03, 0x5f
        /*0046*/ 	.short	0x0101


	//----- nvinfo : EIATTR_UNUSED_LOAD_BYTE_OFFSET
	.align		4
        /*0048*/ 	.byte	0x04, 0x44
        /*004a*/ 	.short	(.L_15 - .L_14)


	//   ....[0]....
.L_14:
        /*004c*/ 	.word	0x00000ad0
        /*0050*/ 	.word	0x0000fff0


	//----- nvinfo : EIATTR_INT_WARP_WIDE_INSTR_OFFSETS
	.align		4
.L_15:
        /*0054*/ 	.byte	0x04, 0x31
        /*0056*/ 	.short	(.L_17 - .L_16)


	//   ....[0]....
.L_16:
        /*0058*/ 	.word	0x00000210


	//   ....[1]....
        /*005c*/ 	.word	0x000002c0


	//   ....[2]....
        /*0060*/ 	.word	0x00000360


	//   ....[3]....
        /*0064*/ 	.word	0x000003f0


	//   ....[4]....
        /*0068*/ 	.word	0x000004a0


	//   ....[5]....
        /*006c*/ 	.word	0x00000550


	//   ....[6]....
        /*0070*/ 	.word	0x00000600


	//   ....[7]....
        /*0074*/ 	.word	0x000006b0


	//   ....[8]....
        /*0078*/ 	.word	0x00000860


	//   ....[9]....
        /*007c*/ 	.word	0x000008f0


	//----- nvinfo : EIATTR_VRC_CTA_INIT_COUNT
	.align		4
.L_17:
        /*0080*/ 	.byte	0x02, 0x4a
	.zero		1
	.zero		1


	//----- nvinfo : EIATTR_EXIT_INSTR_OFFSETS
	.align		4
        /*0084*/ 	.byte	0x04, 0x1c
        /*0086*/ 	.short	(.L_19 - .L_18)


	//   ....[0]....
.L_18:
        /*0088*/ 	.word	0x00000990


	//   ....[1]....
        /*008c*/ 	.word	0x000013c0


	//   ....[2]....
        /*0090*/ 	.word	0x00001410


	//   ....[3]....
        /*0094*/ 	.word	0x00001550


	//   ....[4]....
        /*0098*/ 	.word	0x000015a0


	//----- nvinfo : EIATTR_CRS_STACK_SIZE
	.align		4
.L_19:
        /*009c*/ 	.byte	0x04, 0x1e
        /*009e*/ 	.short	(.L_21 - .L_20)
.L_20:
        /*00a0*/ 	.word	0x00000000


	//----- nvinfo : EIATTR_CBANK_PARAM_SIZE
	.align		4
.L_21:
        /*00a4*/ 	.byte	0x03, 0x19
        /*00a6*/ 	.short	0x0014


	//----- nvinfo : EIATTR_PARAM_CBANK
	.align		4
        /*00a8*/ 	.byte	0x04, 0x0a
        /*00aa*/ 	.short	(.L_23 - .L_22)
	.align		4
.L_22:
        /*00ac*/ 	.word	index@(.nv.constant0._Z18generateAndFindAKFPmPii)
        /*00b0*/ 	.short	0x0380
        /*00b2*/ 	.short	0x0014


	//----- nvinfo : EIATTR_SW_WAR
	.align		4
.L_23:
        /*00b4*/ 	.byte	0x04, 0x36
        /*00b6*/ 	.short	(.L_25 - .L_24)
.L_24:
        /*00b8*/ 	.word	0x00000008
.L_25:


//--------------------- .nv.callgraph             --------------------------
	.section	.nv.callgraph,"",@"SHT_CUDA_CALLGRAPH"
	.align	4
	.sectionentsize	8
	.align		4
        /*0000*/ 	.word	0x00000000
	.align		4
        /*0004*/ 	.word	0xffffffff
	.align		4
        /*0008*/ 	.word	0x00000000
	.align		4
        /*000c*/ 	.word	0xfffffffe
	.align		4
        /*0010*/ 	.word	0x00000000
	.align		4
        /*0014*/ 	.word	0xfffffffd
	.align		4
        /*0018*/ 	.word	0x00000000
	.align		4
        /*001c*/ 	.word	0xfffffffc


//--------------------- .text._Z18generateAndFindAKFPmPii --------------------------
	.section	.text._Z18generateAndFindAKFPmPii,"ax",@progbits
	.align	128
        .global         _Z18generateAndFindAKFPmPii
        .type           _Z18generateAndFindAKFPmPii,@function
        .size           _Z18generateAndFindAKFPmPii,(.L_x_24 - _Z18generateAndFindAKFPmPii)
        .other          _Z18generateAndFindAKFPmPii,@"STO_CUDA_ENTRY STV_DEFAULT"
_Z18generateAndFindAKFPmPii:
.text._Z18generateAndFindAKFPmPii:
[----:B------:R-:W-:Y:S01]  /*0000*/  LDC R1, c[0x0][0x37c] ;  /* 0x0000df00ff017b82 */ /* 0x000fe20000000800 */
[----:B------:R-:W0:Y:S01]  /*0010*/  S2R R0, SR_TID.X ;  /* 0x0000000000007919 */ /* 0x000e220000002100 */
[----:B------:R-:W1:Y:S02]  /*0020*/  LDCU UR5, c[0x0][0x390] ;  /* 0x00007200ff0577ac */ /* 0x000e640008000800 */
[----:B-1----:R-:W-:Y:S02]  /*0030*/  UISETP.GE.AND UP0, UPT, UR5, 0x1, UPT ;  /* 0x000000010500788c */ /* 0x002fe4000bf06270 */
[----:B0-----:R-:W-:-:S13]  /*0040*/  ISETP.GE.U32.AND P0, PT, R0, UR5, PT ;  /* 0x0000000500007c0c */ /* 0x001fda000bf06070 */
[----:B------:R-:W0:Y:S01]  /*0050*/  @!P0 S2R R3, SR_CgaCtaId ;  /* 0x0000000000038919 */ /* 0x000e220000008800 */
[----:B------:R-:W-:-:S04]  /*0060*/  @!P0 MOV R2, 0x400 ;  /* 0x0000040000028802 */ /* 0x000fc80000000f00 */
[----:B0-----:R-:W-:Y:S02]  /*0070*/  @!P0 LEA R3, R3, R2, 0x18 ;  /* 0x0000000203038211 */ /* 0x001fe400078ec0ff */
[----:B------:R-:W0:Y:S03]  /*0080*/  S2R R2, SR_CTAID.X ;  /* 0x0000000000027919 */ /* 0x000e260000002500 */
[----:B------:R-:W-:-:S05]  /*0090*/  @!P0 IMAD R4, R0, 0x4, R3 ;  /* 0x0000000400048824 */ /* 0x000fca00078e0203 */
[----:B------:R1:W-:Y:S01]  /*00a0*/  @!P0 STS [R4], RZ ;  /* 0x000000ff04008388 */ /* 0x0003e20000000800 */
[----:B------:R-:W-:Y:S06]  /*00b0*/  BAR.SYNC.DEFER_BLOCKING 0x0 ;  /* 0x0000000000007b1d */ /* 0x000fec0000010000 */
[----:B------:R-:W-:Y:S05]  /*00c0*/  BRA.U !UP0, `(.L_x_0) ;  /* 0x0000000908287547 */ /* 0x000fea000b800000 */
[----:B------:R-:W-:Y:S01]  /*00d0*/  UISETP.GE.U32.AND UP0, UPT, UR5, 0x4, UPT ;  /* 0x000000040500788c */ /* 0x000fe2000bf06070 */
[----:B------:R-:W-:Y:S01]  /*00e0*/  IMAD.MOV.U32 R5, RZ, RZ, 0x1 ;  /* 0x00000001ff057424 */ /* 0x000fe200078e00ff */
[----:B------:R-:W-:Y:S01]  /*00f0*/  ULOP3.LUT UR8, UR5, 0x3, URZ, 0xc0, !UPT ;  /* 0x0000000305087892 */ /* 0x000fe2000f8ec0ff */
[----:B------:R-:W-:-:S03]  /*0100*/  UMOV UR4, URZ ;  /* 0x000000ff00047c82 */ /* 0x000fc60008000000 */
[----:B------:R-:W-:-:S04]  /*0110*/  SHF.L.U32 R5, R5, R0, RZ ;  /* 0x0000000005057219 */ /* 0x000fc800000006ff */
[----:B01----:R-:W-:Y:S01]  /*0120*/  LOP3.LUT R4, R5, R2, RZ, 0xc0, !PT ;  /* 0x0000000205047212 */ /* 0x003fe200078ec0ff */
[----:B------:R-:W-:Y:S06]  /*0130*/  BRA.U !UP0, `(.L_x_1) ;  /* 0x0000000508847547 */ /* 0x000fec000b800000 */
[----:B------:R-:W0:Y:S01]  /*0140*/  S2UR UR6, SR_CgaCtaId ;  /* 0x00000000000679c3 */ /* 0x000e220000008800 */
[----:B------:R-:W-:Y:S01]  /*0150*/  UMOV UR4, 0x400 ;  /* 0x0000040000047882 */ /* 0x000fe20000000000 */
[----:B------:R-:W-:Y:S01]  /*0160*/  VIADD R5, R0, 0xffffffff ;  /* 0xffffffff00057836 */ /* 0x000fe20000000000 */
[----:B0-----:R-:W-:Y:S02]  /*0170*/  ULEA UR6, UR6, UR4, 0x18 ;  /* 0x0000000406067291 */ /* 0x001fe4000f8ec0ff */
[----:B------:R-:W-:Y:S02]  /*0180*/  ULOP3.LUT UR4, UR5, 0x7ffffffc, URZ, 0xc0, !UPT ;  /* 0x7ffffffc05047892 */ /* 0x000fe4000f8ec0ff */
[----:B------:R-:W-:Y:S01]  /*0190*/  UIADD3 UR6, UPT, UPT, UR6, 0x8, URZ ;  /* 0x0000000806067890 */ /* 0x000fe2000fffe0ff */
[----:B------:R-:W-:-:S11]  /*01a0*/  UMOV UR5, URZ ;  /* 0x000000ff00057c82 */ /* 0x000fd60008000000 */
.L_x_10:
[C---:B------:R-:W-:Y:S01]  /*01b0*/  ISETP.GE.U32.AND P0, PT, R0.reuse, UR5, PT ;  /* 0x0000000500007c0c */ /* 0x040fe2000bf06070 */
[----:B------:R-:W-:Y:S01]  /*01c0*/  BSSY.RECONVERGENT B0, `(.L_x_2) ;  /* 0x0000014000007945 */ /* 0x000fe20003800200 */
[----:B------:R-:W-:-:S11]  /*01d0*/  ISETP.GT.U32.AND P2, PT, R0, UR5, PT ;  /* 0x0000000500007c0c */ /* 0x000fd6000bf44070 */
[----:B0123--:R-:W-:Y:S05]  /*01e0*/  @!P0 BRA `(.L_x_3) ;  /* 0x0000000000448947 */ /* 0x00ffea0003800000 */
[----:B------:R-:W-:Y:S01]  /*01f0*/  VIADD R7, R5, 0x1 ;  /* 0x0000000105077836 */ /* 0x000fe20000000000 */
[----:B------:R-:W-:Y:S01]  /*0200*/  ISETP.NE.U32.AND P0, PT, R4, RZ, PT ;  /* 0x000000ff0400720c */ /* 0x000fe20003f05070 */
[----:B------:R-:W-:Y:S02]  /*0210*/  VOTEU.ANY UR7, UPT, PT ;  /* 0x0000000000077886 */ /* 0x000fe400038e0100 */
[----:B------:R-:W-:Y:S01]  /*0220*/  UFLO.U32 UR7, UR7 ;  /* 0x00000007000772bd */ /* 0x000fe200080e0000 */
[----:B------:R-:W-:Y:S02]  /*0230*/  SHF.R.U64 R6, R2, R7, RZ ;  /* 0x0000000702067219 */ /* 0x000fe400000012ff */
[----:B------:R-:W-:Y:S01]  /*0240*/  ISETP.NE.AND.EX P0, PT, RZ, RZ, PT, P0 ;  /* 0x000000ffff00720c */ /* 0x000fe20003f05300 */
[----:B------:R-:W0:Y:S01]  /*0250*/  S2R R7, SR_LANEID ;  /* 0x0000000000077919 */ /* 0x000e220000000000 */
[----:B------:R-:W-:-:S04]  /*0260*/  LOP3.LUT R6, R6, 0x1, RZ, 0xc0, !PT ;  /* 0x0000000106067812 */ /* 0x000fc800078ec0ff */
[----:B------:R-:W-:Y:S01]  /*0270*/  ISETP.NE.U32.AND P1, PT, R6, 0x1, PT ;  /* 0x000000010600780c */ /* 0x000fe20003f25070 */
[----:B------:R-:W-:-:S03]  /*0280*/  IMAD.MOV.U32 R6, RZ, RZ, 0x1 ;  /* 0x00000001ff067424 */ /* 0x000fc600078e00ff */
[----:B------:R-:W-:-:S04]  /*0290*/  ISETP.NE.U32.AND.EX P1, PT, RZ, RZ, PT, P1 ;  /* 0x000000ffff00720c */ /* 0x000fc80003f25110 */
[----:B------:R-:W-:-:S05]  /*02a0*/  SEL R6, R6, 0xffffffff, !P1 ;  /* 0xffffffff06067807 */ /* 0x000fca0004800000 */
[----:B------:R-:W-:-:S04]  /*02b0*/  @!P0 IMAD.MOV R6, RZ, RZ, -R6 ;  /* 0x000000ffff068224 */ /* 0x000fc800078e0a06 */
[----:B------:R-:W1:Y:S01]  /*02c0*/  REDUX.SUM UR9, R6 ;  /* 0x00000000060973c4 */ /* 0x000e62000000c000 */
[----:B0-----:R-:W-:Y:S01]  /*02d0*/  ISETP.EQ.U32.AND P0, PT, R7, UR7, PT ;  /* 0x0000000707007c0c */ /* 0x001fe2000bf02070 */
[----:B-1----:R-:W-:-:S12]  /*02e0*/  IMAD.U32 R7, RZ, RZ, UR9 ;  /* 0x00000009ff077e24 */ /* 0x002fd8000f8e00ff */
[----:B------:R0:W-:Y:S02]  /*02f0*/  @P0 ATOMS.ADD RZ, [UR6+-0x8], R7 ;  /* 0xfffff807ffff098c */ /* 0x0001e40008000006 */
.L_x_3:
[----:B------:R-:W-:Y:S05]  /*0300*/  BSYNC.RECONVERGENT B0 ;  /* 0x0000000000007941 */ /* 0x000fea0003800200 */
.L_x_2:
[----:B------:R-:W-:Y:S04]  /*0310*/  BSSY.RECONVERGENT B0, `(.L_x_4) ;  /* 0x0000012000007945 */ /* 0x000fe80003800200 */
[----:B------:R-:W-:Y:S05]  /*0320*/  @!P2 BRA `(.L_x_5) ;  /* 0x000000000040a947 */ /* 0x000fea0003800000 */
[----:B------:R-:W-:Y:S01]  /*0330*/  SHF.R.U64 R6, R2, R5, RZ ;  /* 0x0000000502067219 */ /* 0x000fe200000012ff */
[----:B0-----:R-:W0:Y:S01]  /*0340*/  S2R R7, SR_LANEID ;  /* 0x0000000000077919 */ /* 0x001e220000000000 */
[----:B------:R-:W-:Y:S01]  /*0350*/  ISETP.NE.U32.AND P0, PT, R4, RZ, PT ;  /* 0x000000ff0400720c */ /* 0x000fe20003f05070 */
[----:B------:R-:W-:Y:S01]  /*0360*/  VOTEU.ANY UR7, UPT, PT ;  /* 0x0000000000077886 */ /* 0x000fe200038e0100 */
[----:B------:R-:W-:Y:S01]  /*0370*/  LOP3.LUT R6, R6, 0x1, RZ, 0xc0, !PT ;  /* 0x0000000106067812 */ /* 0x000fe200078ec0ff */
[----:B------:R-:W-:Y:S01]  /*0380*/  UFLO.U32 UR7, UR7 ;  /* 0x00000007000772bd */ /* 0x000fe200080e0000 */
[----:B------:R-:W-:Y:S02]  /*0390*/  ISETP.NE.AND.EX P1, PT, RZ, RZ, PT, P0 ;  /* 0x000000ffff00720c */ /* 0x000fe40003f25300 */
        /* <DEDUP_REMOVED lines=9> */
.L_x_5:
[----:B------:R-:W-:Y:S05]  /*0430*/  BSYNC.RECONVERGENT B0 ;  /* 0x0000000000007941 */ /* 0x000fea0003800200 */
.L_x_4:
[----:B------:R-:W-:Y:S01]  /*0440*/  UIADD3 UR7, UPT, UPT, UR5, 0x2, URZ ;  /* 0x0000000205077890 */ /* 0x000fe2000fffe0ff */
[----:B------:R-:W-:Y:S05]  /*0450*/  BSSY.RECONVERGENT B0, `(.L_x_6) ;  /* 0x0000014000007945 */ /* 0x000fea0003800200 */
[----:B------:R-:W-:-:S13]  /*0460*/  ISETP.GE.U32.AND P0, PT, R0, UR7, PT ;  /* 0x0000000700007c0c */ /* 0x000fda000bf06070 */
[----:B------:R-:W-:Y:S05]  /*0470*/  @!P0 BRA `(.L_x_7) ;  /* 0x0000000000448947 */ /* 0x000fea0003800000 */
[----:B01----:R-:W-:Y:S01]  /*0480*/  VIADD R7, R5, 0xffffffff ;  /* 0xffffffff05077836 */ /* 0x003fe20000000000 */
        /* <DEDUP_REMOVED lines=15> */
[----:B------:R2:W-:Y:S02]  /*0580*/  @P0 ATOMS.ADD RZ, [UR6], R7 ;  /* 0x00000007ffff098c */ /* 0x0005e40008000006 */
.L_x_7:
[----:B------:R-:W-:Y:S05]  /*0590*/  BSYNC.RECONVERGENT B0 ;  /* 0x0000000000007941 */ /* 0x000fea0003800200 */
.L_x_6:
[----:B------:R-:W-:Y:S01]  /*05a0*/  UIADD3 UR7, UPT, UPT, UR5, 0x3, URZ ;  /* 0x0000000305077890 */ /* 0x000fe2000fffe0ff */
[----:B------:R-:W-:Y:S05]  /*05b0*/  BSSY.RECONVERGENT B0, `(.L_x_8) ;  /* 0x0000014000007945 */ /* 0x000fea0003800200 */
[----:B------:R-:W-:-:S13]  /*05c0*/  ISETP.GE.U32.AND P0, PT, R0, UR7, PT ;  /* 0x0000000700007c0c */ /* 0x000fda000bf06070 */
[----:B------:R-:W-:Y:S05]  /*05d0*/  @!P0 BRA `(.L_x_9) ;  /* 0x0000000000448947 */ /* 0x000fea0003800000 */
[----:B012---:R-:W-:Y:S01]  /*05e0*/  VIADD R7, R5, 0xfffffffe ;  /* 0xfffffffe05077836 */ /* 0x007fe20000000000 */
        /* <DEDUP_REMOVED lines=15> */
[----:B------:R3:W-:Y:S02]  /*06e0*/  @P0 ATOMS.ADD RZ, [UR6+0x4], R7 ;  /* 0x00000407ffff098c */ /* 0x0007e40008000006 */
.L_x_9:
[----:B------:R-:W-:Y:S05]  /*06f0*/  BSYNC.RECONVERGENT B0 ;  /* 0x0000000000007941 */ /* 0x000fea0003800200 */
.L_x_8:
[----:B------:R-:W-:Y:S01]  /*0700*/  UIADD3 UR5, UPT, UPT, UR5, 0x4, URZ ;  /* 0x0000000405057890 */ /* 0x000fe2000fffe0ff */
[----:B------:R-:W-:Y:S01]  /*0710*/  VIADD R5, R5, 0xfffffffc ;  /* 0xfffffffc05057836 */ /* 0x000fe20000000000 */
[----:B------:R-:W-:Y:S02]  /*0720*/  UIADD3 UR6, UPT, UPT, UR6, 0x10, URZ ;  /* 0x0000001006067890 */ /* 0x000fe4000fffe0ff */
[----:B------:R-:W-:-:S09]  /*0730*/  UISETP.NE.AND UP0, UPT, UR5, UR4, UPT ;  /* 0x000000040500728c */ /* 0x000fd2000bf05270 */
[----:B------:R-:W-:Y:S05]  /*0740*/  BRA.U UP0, `(.L_x_10) ;  /* 0xfffffff900987547 */ /* 0x000fea000b83ffff */
.L_x_1:
[----:B------:R-:W-:-:S09]  /*0750*/  UISETP.NE.AND UP0, UPT, UR8, URZ, UPT ;  /* 0x000000ff0800728c */ /* 0x000fd2000bf05270 */
[----:B------:R-:W-:Y:S05]  /*0760*/  BRA.U !UP0, `(.L_x_0) ;  /* 0x0000000108807547 */ /* 0x000fea000b800000 */
[----:B------:R-:W4:Y:S01]  /*0770*/  S2UR UR6, SR_CgaCtaId ;  /* 0x00000000000679c3 */ /* 0x000f220000008800 */
[----:B------:R-:W-:Y:S01]  /*0780*/  UMOV UR5, 0x400 ;  /* 0x0000040000057882 */ /* 0x000fe20000000000 */
[----:B------:R-:W-:Y:S01]  /*0790*/  VIADD R5, R0, -UR4 ;  /* 0x8000000400057c36 */ /* 0x000fe20008000000 */
[----:B------:R-:W-:Y:S02]  /*07a0*/  UIADD3 UR7, UPT, UPT, -UR8, URZ, URZ ;  /* 0x000000ff08077290 */ /* 0x000fe4000fffe1ff */
[----:B----4-:R-:W-:-:S04]  /*07b0*/  ULEA UR5, UR6, UR5, 0x18 ;  /* 0x0000000506057291 */ /* 0x010fc8000f8ec0ff */
[----:B------:R-:W-:-:S12]  /*07c0*/  ULEA UR5, UR4, UR5, 0x2 ;  /* 0x0000000504057291 */ /* 0x000fd8000f8e10ff */
.L_x_13:
[----:B------:R-:W-:Y:S01]  /*07d0*/  ISETP.GE.U32.AND P0, PT, R0, UR4, PT ;  /* 0x0000000400007c0c */ /* 0x000fe2000bf06070 */
[----:B------:R-:W-:Y:S01]  /*07e0*/  UIADD3 UR7, UPT, UPT, UR7, 0x1, URZ ;  /* 0x0000000107077890 */ /* 0x000fe2000fffe0ff */
[----:B------:R-:W-:Y:S01]  /*07f0*/  BSSY.RECONVERGENT B0, `(.L_x_11) ;  /* 0x0000014000007945 */ /* 0x000fe20003800200 */
[----:B------:R-:W-:Y:S02]  /*0800*/  UIADD3 UR4, UPT, UPT, UR4, 0x1, URZ ;  /* 0x0000000104047890 */ /* 0x000fe4000fffe0ff */
[----:B------:R-:W-:-:S08]  /*0810*/  UISETP.NE.AND UP0, UPT, UR7, URZ, UPT ;  /* 0x000000ff0700728c */ /* 0x000fd0000bf05270 */
[----:B----4-:R-:W-:Y:S05]  /*0820*/  @!P0 BRA `(.L_x_12) ;  /* 0x0000000000408947 */ /* 0x010fea0003800000 */
[----:B------:R-:W-:Y:S01]  /*0830*/  SHF.R.U64 R6, R2, R5, RZ ;  /* 0x0000000502067219 */ /* 0x000fe200000012ff */
[----:B0123--:R-:W0:Y:S01]  /*0840*/  S2R R7, SR_LANEID ;  /* 0x0000000000077919 */ /* 0x00fe220000000000 */
        /* <DEDUP_REMOVED lines=14> */
.L_x_12:
[----:B------:R-:W-:Y:S05]  /*0930*/  BSYNC.RECONVERGENT B0 ;  /* 0x0000000000007941 */ /* 0x000fea0003800200 */
.L_x_11:
[----:B------:R-:W-:Y:S01]  /*0940*/  VIADD R5, R5, 0xffffffff ;  /* 0xffffffff05057836 */ /* 0x000fe20000000000 */
[----:B------:R-:W-:Y:S01]  /*0950*/  UIADD3 UR5, UPT, UPT, UR5, 0x4, URZ ;  /* 0x0000000405057890 */ /* 0x000fe2000fffe0ff */
[----:B------:R-:W-:Y:S11]  /*0960*/  BRA.U UP0, `(.L_x_13) ;  /* 0xfffffffd00987547 */ /* 0x000ff6000b83ffff */
.L_x_0:
[----:B------:R-:W-:Y:S01]  /*0970*/  BAR.SYNC.DEFER_BLOCKING 0x0 ;  /* 0x0000000000007b1d */ /* 0x000fe20000010000 */
[----:B------:R-:W-:-:S13]  /*0980*/  ISETP.NE.AND P0, PT, R0, RZ, PT ;  /* 0x000000ff0000720c */ /* 0x000fda0003f05270 */
[----:B------:R-:W-:Y:S05]  /*0990*/  @P0 EXIT ;  /* 0x000000000000094d */ /* 0x000fea0003800000 */
[----:B------:R-:W5:Y:S01]  /*09a0*/  LDCU UR8, c[0x0][0x390] ;  /* 0x00007200ff0877ac */ /* 0x000f620008000800 */
[----:B------:R-:W-:Y:S01]  /*09b0*/  IMAD.MOV.U32 R0, RZ, RZ, RZ ;  /* 0x000000ffff007224 */ /* 0x000fe200078e00ff */
[----:B-----5:R-:W-:-:S09]  /*09c0*/  UISETP.GE.AND UP0, UPT, UR8, 0x2, UPT ;  /* 0x000000020800788c */ /* 0x020fd2000bf06270 */
[----:B------:R-:W-:Y:S05]  /*09d0*/  BRA.U !UP0, `(.L_x_14) ;  /* 0x0000000908207547 */ /* 0x000fea000b800000 */
[----:B------:R-:W-:Y:S01]  /*09e0*/  UIADD3 UR4, UPT, UPT, UR8, -0x2, URZ ;  /* 0xfffffffe08047890 */ /* 0x000fe2000fffe0ff */
[----:B------:R-:W-:Y:S01]  /*09f0*/  IMAD.MOV.U32 R0, RZ, RZ, RZ ;  /* 0x000000ffff007224 */ /* 0x000fe200078e00ff */
[----:B------:R-:W-:Y:S02]  /*0a00*/  UIADD3 UR5, UPT, UPT, UR8, -0x1, URZ ;  /* 0xffffffff08057890 */ /* 0x000fe4000fffe0ff */
[----:B------:R-:W-:Y:S02]  /*0a10*/  UISETP.GE.U32.AND UP0, UPT, UR4, 0xf, UPT ;  /* 0x0000000f0400788c */ /* 0x000fe4000bf06070 */
[----:B------:R-:W-:Y:S01]  /*0a20*/  ULOP3.LUT UR9, UR5, 0xf, URZ, 0xc0, !UPT ;  /* 0x0000000f05097892 */ /* 0x000fe2000f8ec0ff */
[----:B------:R-:W-:-:S06]  /*0a30*/  UMOV UR4, 0x1 ;  /* 0x0000000100047882 */ /* 0x000fcc0000000000 */
[----:B------:R-:W-:Y:S05]  /*0a40*/  BRA.U !UP0, `(.L_x_15) ;  /* 0x0000000108d47547 */ /* 0x000fea000b800000 */
[----:B------:R-:W5:Y:S01]  /*0a50*/  S2UR UR7, SR_CgaCtaId ;  /* 0x00000000000779c3 */ /* 0x000f620000008800 */
[----:B------:R-:W-:Y:S01]  /*0a60*/  ULOP3.LUT UR4, UR5, 0xfffffff0, URZ, 0xc0, !UPT ;  /* 0xfffffff005047892 */ /* 0x000fe2000f8ec0ff */
[----:B------:R-:W-:Y:S01]  /*0a70*/  IMAD.MOV.U32 R0, RZ, RZ, RZ ;  /* 0x000000ffff007224 */ /* 0x000fe200078e00ff */
[----:B------:R-:W-:Y:S02]  /*0a80*/  UMOV UR6, 0x400 ;  /* 0x0000040000067882 */ /* 0x000fe40000000000 */
[----:B-----5:R-:W-:Y:S02]  /*0a90*/  ULEA UR6, UR7, UR6, 0x18 ;  /* 0x0000000607067291 */ /* 0x020fe4000f8ec0ff */
[----:B------:R-:W-:Y:S02]  /*0aa0*/  UIADD3 UR7, UPT, UPT, -UR4, URZ, URZ ;  /* 0x000000ff04077290 */ /* 0x000fe4000fffe1ff */
[----:B------:R-:W-:Y:S01]  /*0ab0*/  UIADD3 UR6, UPT, UPT, UR6, 0x20, URZ ;  /* 0x0000002006067890 */ /* 0x000fe2000fffe0ff */
[----:B------:R-:W-:-:S11]  /*0ac0*/  UMOV UR4, URZ ;  /* 0x000000ff00047c82 */ /* 0x000fd60008000000 */
.L_x_16:
[----:B------:R-:W5:Y:S01]  /*0ad0*/  LDS.128 R12, [UR6+-0x20] ;  /* 0xffffe006ff0c7984 */ /* 0x000f620008000c00 */
[----:B------:R-:W-:Y:S02]  /*0ae0*/  UIADD3 UR7, UPT, UPT, UR7, 0x10, URZ ;  /* 0x0000001007077890 */ /* 0x000fe4000fffe0ff */
[----:B------:R-:W-:Y:S01]  /*0af0*/  UIADD3 UR4, UPT, UPT, UR4, 0x10, URZ ;  /* 0x0000001004047890 */ /* 0x000fe2000fffe0ff */
[----:B------:R-:W5:Y:S01]  /*0b00*/  LDS.128 R16, [UR6+-0x10] ;  /* 0xfffff006ff107984 */ /* 0x000f620008000c00 */
[----:B------:R-:W-:-:S03]  /*0b10*/  UISETP.NE.AND UP0, UPT, UR7, URZ, UPT ;  /* 0x000000ff0700728c */ /* 0x000fc6000bf05270 */
[----:B------:R-:W5:Y:S04]  /*0b20*/  LDS.128 R8, [UR6] ;  /* 0x00000006ff087984 */ /* 0x000f680008000c00 */
[----:B01234-:R-:W0:Y:S04]  /*0b30*/  LDS.128 R4, [UR6+0x10] ;  /* 0x00001006ff047984 */ /* 0x01fe280008000c00 */
[----:B------:R-:W1:Y:S01]  /*0b40*/  LDS R12, [UR6+0x20] ;  /* 0x00002006ff0c7984 */ /* 0x000e620008000800 */
[----:B------:R-:W-:Y:S01]  /*0b50*/  UIADD3 UR6, UPT, UPT, UR6, 0x40, URZ ;  /* 0x0000004006067890 */ /* 0x000fe2000fffe0ff */
[----:B-----5:R-:W-:-:S02]  /*0b60*/  IABS R13, R13 ;  /* 0x0000000d000d7213 */ /* 0x020fc40000000000 */
[----:B------:R-:W-:Y:S02]  /*0b70*/  IABS R14, R14 ;  /* 0x0000000e000e7213 */ /* 0x000fe40000000000 */
[----:B------:R-:W-:Y:S02]  /*0b80*/  IABS R15, R15 ;  /* 0x0000000f000f7213 */ /* 0x000fe40000000000 */
[----:B------:R-:W-:Y:S02]  /*0b90*/  IABS R16, R16 ;  /* 0x0000001000107213 */ /* 0x000fe40000000000 */
[----:B------:R-:W-:Y:S01]  /*0ba0*/  VIMNMX3.U32 R0, R13, R0, R14, !PT ;  /* 0x000000000d00720f */ /* 0x000fe2000780000e */
[----:B------:R-:W-:Y:S01]  /*0bb0*/  IMAD.MOV.U32 R13, RZ, RZ, R15 ;  /* 0x000000ffff0d7224 */ /* 0x000fe200078e000f */
[----:B------:R-:W-:Y:S01]  /*0bc0*/  IABS R17, R17 ;  /* 0x0000001100117213 */ /* 0x000fe20000000000 */
[----:B------:R-:W-:Y:S01]  /*0bd0*/  IMAD.MOV.U32 R14, RZ, RZ, R16 ;  /* 0x000000ffff0e7224 */ /* 0x000fe200078e0010 */
[----:B------:R-:W-:-:S02]  /*0be0*/  IABS R18, R18 ;  /* 0x0000001200127213 */ /* 0x000fc40000000000 */
[----:B------:R-:W-:Y:S02]  /*0bf0*/  IABS R19, R19 ;  /* 0x0000001300137213 */ /* 0x000fe40000000000 */
[----:B------:R-:W-:Y:S01]  /*0c00*/  VIMNMX3.U32 R0, R13, R0, R14, !PT ;  /* 0x000000000d00720f */ /* 0x000fe2000780000e */
[----:B------:R-:W-:Y:S01]  /*0c10*/  IMAD.MOV.U32 R13, RZ, RZ, R17 ;  /* 0x000000ffff0d7224 */ /* 0x000fe200078e0011 */
[----:B------:R-:W-:Y:S01]  /*0c20*/  IABS R8, R8 ;  /* 0x0000000800087213 */ /* 0x000fe20000000000 */
[----:B------:R-:W-:Y:S01]  /*0c30*/  IMAD.MOV.U32 R14, RZ, RZ, R18 ;  /* 0x000000ffff0e7224 */ /* 0x000fe200078e0012 */
[----:B------:R-:W-:Y:S02]  /*0c40*/  IABS R10, R10 ;  /* 0x0000000a000a7213 */ /* 0x000fe40000000000 */
[----:B------:R-:W-:Y:S02]  /*0c50*/  IABS R9, R9 ;  /* 0x0000000900097213 */ /* 0x000fe40000000000 */
[----:B------:R-:W-:Y:S01]  /*0c60*/  VIMNMX3.U32 R0, R13, R0, R14, !PT ;  /* 0x000000000d00720f */ /* 0x000fe2000780000e */
[----:B------:R-:W-:Y:S01]  /*0c70*/  IMAD.MOV.U32 R13, RZ, RZ, R19 ;  /* 0x000000ffff0d7224 */ /* 0x000fe200078e0013 */
[----:B------:R-:W-:-:S02]  /*0c80*/  IABS R11, R11 ;  /* 0x0000000b000b7213 */ /* 0x000fc40000000000 */
[----:B0-----:R-:W-:Y:S02]  /*0c90*/  IABS R4, R4 ;  /* 0x0000000400047213 */ /* 0x001fe40000000000 */
[----:B------:R-:W-:Y:S01]  /*0ca0*/  VIMNMX3.U32 R0, R13, R0, R8, !PT ;  /* 0x000000000d00720f */ /* 0x000fe20007800008 */
[----:B------:R-:W-:Y:S01]  /*0cb0*/  IMAD.MOV.U32 R8, RZ, RZ, R10 ;  /* 0x000000ffff087224 */ /* 0x000fe200078e000a */
[----:B------:R-:W-:Y:S02]  /*0cc0*/  IABS R6, R6 ;  /* 0x0000000600067213 */ /* 0x000fe40000000000 */
[----:B------:R-:W-:Y:S02]  /*0cd0*/  IABS R5, R5 ;  /* 0x0000000500057213 */ /* 0x000fe40000000000 */
[----:B------:R-:W-:Y:S01]  /*0ce0*/  VIMNMX3.U32 R0, R9, R0, R8, !PT ;  /* 0x000000000900720f */ /* 0x000fe20007800008 */
[----:B------:R-:W-:Y:S01]  /*0cf0*/  IMAD.MOV.U32 R9, RZ, RZ, R11 ;  /* 0x000000ffff097224 */ /* 0x000fe200078e000b */
[----:B------:R-:W-:-:S02]  /*0d00*/  IABS R7, R7 ;  /* 0x0000000700077213 */ /* 0x000fc40000000000 */
[----:B-1----:R-:W-:Y:S02]  /*0d10*/  IABS R12, R12 ;  /* 0x0000000c000c7213 */ /* 0x002fe40000000000 */
[----:B------:R-:W-:Y:S01]  /*0d20*/  VIMNMX3.U32 R0, R9, R0, R4, !PT ;  /* 0x000000000900720f */ /* 0x000fe20007800004 */
[----:B------:R-:W-:-:S05]  /*0d30*/  IMAD.MOV.U32 R4, RZ, RZ, R6 ;  /* 0x000000ffff047224 */ /* 0x000fca00078e0006 */
[----:B------:R-:W-:Y:S01]  /*0d40*/  VIMNMX3.U32 R0, R5, R0, R4, !PT ;  /* 0x000000000500720f */ /* 0x000fe20007800004 */
[----:B------:R-:W-:Y:S02]  /*0d50*/  IMAD.MOV.U32 R5, RZ, RZ, R7 ;  /* 0x000000ffff057224 */ /* 0x000fe400078e0007 */
[----:B------:R-:W-:-:S05]  /*0d60*/  IMAD.MOV.U32 R4, RZ, RZ, R12 ;  /* 0x000000ffff047224 */ /* 0x000fca00078e000c */
[----:B------:R-:W-:Y:S01]  /*0d70*/  VIMNMX3.U32 R0, R5, R0, R4, !PT ;  /* 0x000000000500720f */ /* 0x000fe20007800004 */
[----:B------:R-:W-:Y:S06]  /*0d80*/  BRA.U UP0, `(.L_x_16) ;  /* 0xfffffffd00507547 */ /* 0x000fec000b83ffff */
[----:B------:R-:W-:-:S12]  /*0d90*/  UIADD3 UR4, UPT, UPT, UR4, 0x1, URZ ;  /* 0x0000000104047890 */ /* 0x000fd8000fffe0ff */
.L_x_15:
[----:B------:R-:W-:-:S09]  /*0da0*/  UISETP.NE.AND UP0, UPT, UR9, URZ, UPT ;  /* 0x000000ff0900728c */ /* 0x000fd2000bf05270 */
[----:B------:R-:W-:Y:S05]  /*0db0*/  BRA.U !UP0, `(.L_x_14) ;  /* 0x0000000508287547 */ /* 0x000fea000b800000 */
[----:B------:R-:W-:Y:S02]  /*0dc0*/  UISETP.GE.U32.AND UP0, UPT, UR9, 0x8, UPT ;  /* 0x000000080900788c */ /* 0x000fe4000bf06070 */
[----:B------:R-:W-:-:S04]  /*0dd0*/  ULOP3.LUT UR10, UR5, 0x7, URZ, 0xc0, !UPT ;  /* 0x00000007050a7892 */ /* 0x000fc8000f8ec0ff */
[----:B------:R-:W-:-:S03]  /*0de0*/  UISETP.NE.AND UP1, UPT, UR10, URZ, UPT ;  /* 0x000000ff0a00728c */ /* 0x000fc6000bf25270 */
[----:B------:R-:W-:Y:S08]  /*0df0*/  BRA.U !UP0, `(.L_x_17) ;  /* 0x0000000108847547 */ /* 0x000ff0000b800000 */
[----:B------:R-:W5:Y:S01]  /*0e00*/  S2UR UR7, SR_CgaCtaId ;  /* 0x00000000000779c3 */ /* 0x000f620000008800 */
[----:B------:R-:W-:Y:S02]  /*0e10*/  UMOV UR6, 0x400 ;  /* 0x0000040000067882 */ /* 0x000fe40000000000 */
[----:B-----5:R-:W-:-:S04]  /*0e20*/  ULEA UR6, UR7, UR6, 0x18 ;  /* 0x0000000607067291 */ /* 0x020fc8000f8ec0ff */
[----:B------:R-:W-:Y:S02]  /*0e30*/  ULEA UR6, UR4, UR6, 0x2 ;  /* 0x0000000604067291 */ /* 0x000fe4000f8e10ff */
[----:B------:R-:W-:-:S07]  /*0e40*/  UIADD3 UR4, UPT, UPT, UR4, 0x8, URZ ;  /* 0x0000000804047890 */ /* 0x000fce000fffe0ff */
[----:B-1----:R-:W1:Y:S04]  /*0e50*/  LDS R4, [UR6] ;  /* 0x00000006ff047984 */ /* 0x002e680008000800 */
[----:B------:R-:W5:Y:S04]  /*0e60*/  LDS R5, [UR6+0x4] ;  /* 0x00000406ff057984 */ /* 0x000f680008000800 */
[----:B------:R-:W5:Y:S04]  /*0e70*/  LDS R6, [UR6+0x8] ;  /* 0x00000806ff067984 */ /* 0x000f680008000800 */
[----:B0-234-:R-:W0:Y:S04]  /*0e80*/  LDS R7, [UR6+0xc] ;  /* 0x00000c06ff077984 */ /* 0x01de280008000800 */
[----:B------:R-:W2:Y:S04]  /*0e90*/  LDS R8, [UR6+0x10] ;  /* 0x00001006ff087984 */ /* 0x000ea80008000800 */
[----:B------:R-:W3:Y:S04]  /*0ea0*/  LDS R9, [UR6+0x14] ;  /* 0x00001406ff097984 */ /* 0x000ee80008000800 */
[----:B------:R-:W4:Y:S04]  /*0eb0*/  LDS R10, [UR6+0x18] ;  /* 0x00001806ff0a7984 */ /* 0x000f280008000800 */
[----:B------:R-:W4:Y:S01]  /*0ec0*/  LDS R11, [UR6+0x1c] ;  /* 0x00001c06ff0b7984 */ /* 0x000f220008000800 */
[----:B-1----:R-:W-:-:S02]  /*0ed0*/  IABS R4, R4 ;  /* 0x0000000400047213 */ /* 0x002fc40000000000 */
[----:B-----5:R-:W-:-:S03]  /*0ee0*/  IABS R12, R5 ;  /* 0x00000005000c7213 */ /* 0x020fc60000000000 */
[----:B------:R-:W-:Y:S01]  /*0ef0*/  IMAD.MOV.U32 R5, RZ, RZ, R4 ;  /* 0x000000ffff057224 */ /* 0x000fe200078e0004 */
[----:B------:R-:W-:Y:S01]  /*0f00*/  IABS R6, R6 ;  /* 0x0000000600067213 */ /* 0x000fe20000000000 */
[----:B------:R-:W-:Y:S01]  /*0f10*/  IMAD.MOV.U32 R4, RZ, RZ, R12 ;  /* 0x000000ffff047224 */ /* 0x000fe200078e000c */
[----:B0-----:R-:W-:-:S04]  /*0f20*/  IABS R7, R7 ;  /* 0x0000000700077213 */ /* 0x001fc80000000000 */
[----:B------:R-:W-:Y:S01]  /*0f30*/  VIMNMX3.U32 R0, R5, R0, R4, !PT ;  /* 0x000000000500720f */ /* 0x000fe20007800004 */
[----:B------:R-:W-:Y:S01]  /*0f40*/  IMAD.MOV.U32 R5, RZ, RZ, R6 ;  /* 0x000000ffff057224 */ /* 0x000fe200078e0006 */
[----:B--2---:R-:W-:Y:S01]  /*0f50*/  IABS R8, R8 ;  /* 0x0000000800087213 */ /* 0x004fe20000000000 */
[----:B------:R-:W-:Y:S01]  /*0f60*/  IMAD.MOV.U32 R4, RZ, RZ, R7 ;  /* 0x000000ffff047224 */ /* 0x000fe200078e0007 */
[----:B---3--:R-:W-:-:S04]  /*0f70*/  IABS R9, R9 ;  /* 0x0000000900097213 */ /* 0x008fc80000000000 */
[----:B------:R-:W-:Y:S01]  /*0f80*/  VIMNMX3.U32 R0, R5, R0, R4, !PT ;  /* 0x000000000500720f */ /* 0x000fe20007800004 */
[----:B------:R-:W-:Y:S01]  /*0f90*/  IMAD.MOV.U32 R5, RZ, RZ, R8 ;  /* 0x000000ffff057224 */ /* 0x000fe200078e0008 */
[----:B----4-:R-:W-:Y:S01]  /*0fa0*/  IABS R10, R10 ;  /* 0x0000000a000a7213 */ /* 0x010fe20000000000 */
[----:B------:R-:W-:Y:S01]  /*0fb0*/  IMAD.MOV.U32 R4, RZ, RZ, R9 ;  /* 0x000000ffff047224 */ /* 0x000fe200078e0009 */
[----:B------:R-:W-:-:S04]  /*0fc0*/  IABS R11, R11 ;  /* 0x0000000b000b7213 */ /* 0x000fc80000000000 */
[----:B------:R-:W-:Y:S01]  /*0fd0*/  VIMNMX3.U32 R0, R5, R0, R4, !PT ;  /* 0x000000000500720f */ /* 0x000fe20007800004 */
[----:B------:R-:W-:Y:S02]  /*0fe0*/  IMAD.MOV.U32 R5, RZ, RZ, R10 ;  /* 0x000000ffff057224 */ /* 0x000fe400078e000a */
[----:B------:R-:W-:-:S05]  /*0ff0*/  IMAD.MOV.U32 R4, RZ, RZ, R11 ;  /* 0x000000ffff047224 */ /* 0x000fca00078e000b */
[----:B------:R-:W-:-:S07]  /*1000*/  VIMNMX3.U32 R0, R5, R0, R4, !PT ;  /* 0x000000000500720f */ /* 0x000fce0007800004 */
.L_x_17:
        /* <DEDUP_REMOVED lines=13> */
[----:B0-234-:R-:W0:Y:S01]  /*10e0*/  LDS R7, [UR6+0xc] ;  /* 0x00000c06ff077984 */ /* 0x01de220008000800 */
[----:B-1----:R-:W-:-:S02]  /*10f0*/  IABS R4, R4 ;  /* 0x0000000400047213 */ /* 0x002fc40000000000 */
[----:B-----5:R-:W-:-:S03]  /*1100*/  IABS R8, R5 ;  /* 0x0000000500087213 */ /* 0x020fc60000000000 */
[----:B------:R-:W-:Y:S01]  /*1110*/  IMAD.MOV.U32 R5, RZ, RZ, R4 ;  /* 0x000000ffff057224 */ /* 0x000fe200078e0004 */
[----:B------:R-:W-:Y:S01]  /*1120*/  IABS R6, R6 ;  /* 0x0000000600067213 */ /* 0x000fe20000000000 */
[----:B------:R-:W-:Y:S01]  /*1130*/  IMAD.MOV.U32 R4, RZ, RZ, R8 ;  /* 0x000000ffff047224 */ /* 0x000fe200078e0008 */
[----:B0-----:R-:W-:-:S04]  /*1140*/  IABS R7, R7 ;  /* 0x0000000700077213 */ /* 0x001fc80000000000 */
[----:B------:R-:W-:Y:S01]  /*1150*/  VIMNMX3.U32 R0, R5, R0, R4, !PT ;  /* 0x000000000500720f */ /* 0x000fe20007800004 */
[----:B------:R-:W-:Y:S02]  /*1160*/  IMAD.MOV.U32 R5, RZ, RZ, R6 ;  /* 0x000000ffff057224 */ /* 0x000fe400078e0006 */
[----:B------:R-:W-:-:S05]  /*1170*/  IMAD.MOV.U32 R4, RZ, RZ, R7 ;  /* 0x000000ffff047224 */ /* 0x000fca00078e0007 */
[----:B------:R-:W-:-:S07]  /*1180*/  VIMNMX3.U32 R0, R5, R0, R4, !PT ;  /* 0x000000000500720f */ /* 0x000fce0007800004 */
.L_x_18:
[----:B------:R-:W-:Y:S05]  /*1190*/  BRA.U !UP1, `(.L_x_14) ;  /* 0x0000000109307547 */ /* 0x000fea000b800000 */
[----:B------:R-:W5:Y:S01]  /*11a0*/  S2UR UR7, SR_CgaCtaId ;  /* 0x00000000000779c3 */ /* 0x000f620000008800 */
[----:B------:R-:W-:Y:S01]  /*11b0*/  UMOV UR6, 0x400 ;  /* 0x0000040000067882 */ /* 0x000fe20000000000 */
[----:B------:R-:W-:Y:S02]  /*11c0*/  UIADD3 UR5, UPT, UPT, -UR5, URZ, URZ ;  /* 0x000000ff05057290 */ /* 0x000fe4000fffe1ff */
[----:B-----5:R-:W-:-:S04]  /*11d0*/  ULEA UR6, UR7, UR6, 0x18 ;  /* 0x0000000607067291 */ /* 0x020fc8000f8ec0ff */
[----:B------:R-:W-:-:S12]  /*11e0*/  ULEA UR4, UR4, UR6, 0x2 ;  /* 0x0000000604047291 */ /* 0x000fd8000f8e10ff */
.L_x_19:
[----:B-1----:R-:W1:Y:S01]  /*11f0*/  LDS R4, [UR4] ;  /* 0x00000004ff047984 */ /* 0x002e620008000800 */
[----:B------:R-:W-:Y:S02]  /*1200*/  UIADD3 UR5, UPT, UPT, UR5, 0x1, URZ ;  /* 0x0000000105057890 */ /* 0x000fe4000fffe0ff */
[----:B------:R-:W-:Y:S02]  /*1210*/  UIADD3 UR4, UPT, UPT, UR4, 0x4, URZ ;  /* 0x0000000404047890 */ /* 0x000fe4000fffe0ff */
[----:B------:R-:W-:Y:S01]  /*1220*/  UISETP.NE.AND UP0, UPT, UR5, URZ, UPT ;  /* 0x000000ff0500728c */ /* 0x000fe2000bf05270 */
[----:B-1----:R-:W-:-:S04]  /*1230*/  IABS R5, R4 ;  /* 0x0000000400057213 */ /* 0x002fc80000000000 */
[----:B------:R-:W-:-:S04]  /*1240*/  VIMNMX.U32 R0, PT, PT, R5, R0, !PT ;  /* 0x0000000005007248 */ /* 0x000fc80007fe0000 */
[----:B------:R-:W-:Y:S05]  /*1250*/  BRA.U UP0, `(.L_x_19) ;  /* 0xfffffffd00e47547 */ /* 0x000fea000b83ffff */
.L_x_14:
[----:B------:R-:W-:Y:S01]  /*1260*/  UISETP.GE.AND UP0, UPT, UR8, 0x19, UPT ;  /* 0x000000190800788c */ /* 0x000fe2000bf06270 */
[----:B------:R-:W5:Y:S08]  /*1270*/  LDCU.64 UR6, c[0x0][0x358] ;  /* 0x00006b00ff0677ac */ /* 0x000f700008000a00 */
[----:B------:R-:W-:Y:S05]  /*1280*/  BRA.U !UP0, `(.L_x_20) ;  /* 0x0000000108647547 */ /* 0x000fea000b800000 */
[----:B------:R-:W-:-:S13]  /*1290*/  ISETP.GT.AND P0, PT, R0, 0x2, PT ;  /* 0x000000020000780c */ /* 0x000fda0003f04270 */
[----:B------:R-:W-:Y:S05]  /*12a0*/  @P0 BRA `(.L_x_21) ;  /* 0x0000000000480947 */ /* 0x000fea0003800000 */
[----:B------:R-:W-:Y:S01]  /*12b0*/  UIADD3 UR4, UPT, UPT, UR8, -0x3, URZ ;  /* 0xfffffffd08047890 */ /* 0x000fe2000fffe0ff */
[----:B0-----:R-:W-:-:S04]  /*12c0*/  LOP3.LUT R5, R2, 0x7, RZ, 0xc0, !PT ;  /* 0x0000000702057812 */ /* 0x001fc800078ec0ff */
[----:B------:R-:W-:Y:S02]  /*12d0*/  ISETP.NE.U32.AND P1, PT, R5, 0x7, PT ;  /* 0x000000070500780c */ /* 0x000fe40003f25070 */
[----:B-1----:R-:W-:Y:S02]  /*12e0*/  SHF.R.U64 R4, R2, UR4, RZ ;  /* 0x0000000402047c19 */ /* 0x002fe400080012ff */
[----:B------:R-:W-:Y:S02]  /*12f0*/  ISETP.NE.AND.EX P1, PT, RZ, RZ, PT, P1 ;  /* 0x000000ffff00720c */ /* 0x000fe40003f25310 */
[----:B------:R-:W-:-:S04]  /*1300*/  ISETP.NE.U32.AND P0, PT, R4, 0x7, PT ;  /* 0x000000070400780c */ /* 0x000fc80003f05070 */
[----:B------:R-:W-:-:S13]  /*1310*/  ISETP.NE.AND.EX P0, PT, RZ, RZ, PT, P0 ;  /* 0x000000ffff00720c */ /* 0x000fda0003f05300 */
[----:B------:R-:W-:Y:S05]  /*1320*/  @P0 BRA P1, `(.L_x_21) ;  /* 0x0000000000280947 */ /* 0x000fea0000800000 */
[----:B------:R-:W0:Y:S01]  /*1330*/  LDC.64 R4, c[0x0][0x380] ;  /* 0x0000e000ff047b82 */ /* 0x000e220000000a00 */
[----:B------:R-:W-:-:S07]  /*1340*/  IMAD.MOV.U32 R3, RZ, RZ, RZ ;  /* 0x000000ffff037224 */ /* 0x000fce00078e00ff */
[----:B--234-:R-:W1:Y:S01]  /*1350*/  LDC.64 R6, c[0x0][0x388] ;  /* 0x0000e200ff067b82 */ /* 0x01ce620000000a00 */
[----:B0-----:R-:W-:-:S04]  /*1360*/  LEA R4, P0, R2, R4, 0x3 ;  /* 0x0000000402047211 */ /* 0x001fc800078018ff */
[C---:B------:R-:W-:Y:S02]  /*1370*/  LEA.HI.X R5, R2.reuse, R5, RZ, 0x3, P0 ;  /* 0x0000000502057211 */ /* 0x040fe400000f1cff */
[----:B-1----:R-:W-:-:S03]  /*1380*/  LEA R6, P1, R2, R6, 0x2 ;  /* 0x0000000602067211 */ /* 0x002fc600078210ff */
[----:B-----5:R-:W-:Y:S01]  /*1390*/  STG.E.64 desc[UR6][R4.64], R2 ;  /* 0x0000000204007986 */ /* 0x020fe2000c101b06 */
[----:B------:R-:W-:-:S05]  /*13a0*/  LEA.HI.X R7, R2, R7, RZ, 0x2, P1 ;  /* 0x0000000702077211 */ /* 0x000fca00008f14ff */
[----:B------:R-:W-:Y:S01]  /*13b0*/  STG.E desc[UR6][R6.64], R0 ;  /* 0x0000000006007986 */ /* 0x000fe2000c101906 */
[----:B------:R-:W-:Y:S05]  /*13c0*/  EXIT ;  /* 0x000000000000794d */ /* 0x000fea0003800000 */
.L_x_21:
[----:B-1----:R-:W0:Y:S02]  /*13d0*/  LDC.64 R4, c[0x0][0x380] ;  /* 0x0000e000ff047b82 */ /* 0x002e240000000a00 */
[----:B0-----:R-:W-:-:S04]  /*13e0*/  LEA R4, P0, R2, R4, 0x3 ;  /* 0x0000000402047211 */ /* 0x001fc800078018ff */
[----:B------:R-:W-:-:S05]  /*13f0*/  LEA.HI.X R5, R2, R5, RZ, 0x3, P0 ;  /* 0x0000000502057211 */ /* 0x000fca00000f1cff */
[----:B-----5:R-:W-:Y:S01]  /*1400*/  STG.E.64 desc[UR6][R4.64], RZ ;  /* 0x000000ff04007986 */ /* 0x020fe2000c101b06 */
[----:B------:R-:W-:Y:S05]  /*1410*/  EXIT ;  /* 0x000000000000794d */ /* 0x000fea0003800000 */
.L_x_20:
[----:B------:R-:W-:-:S13]  /*1420*/  ISETP.GT.AND P0, PT, R0, 0x1, PT ;  /* 0x000000010000780c */ /* 0x000fda0003f04270 */
[----:B------:R-:W-:Y:S05]  /*1430*/  @P0 BRA `(.L_x_22) ;  /* 0x0000000000480947 */ /* 0x000fea0003800000 */
[----:B------:R-:W-:Y:S01]  /*1440*/  UIADD3 UR8, UPT, UPT, UR8, -0x3, URZ ;  /* 0xfffffffd08087890 */ /* 0x000fe2000fffe0ff */
[----:B01----:R-:W-:-:S04]  /*1450*/  LOP3.LUT R4, R2, 0x7, RZ, 0xc0, !PT ;  /* 0x0000000702047812 */ /* 0x003fc800078ec0ff */
[----:B------:R-:W-:Y:S02]  /*1460*/  ISETP.NE.U32.AND P1, PT, R4, 0x7, PT ;  /* 0x000000070400780c */ /* 0x000fe40003f25070 */
[----:B------:R-:W-:Y:S02]  /*1470*/  SHF.R.U64 R5, R2, UR8, RZ ;  /* 0x0000000802057c19 */ /* 0x000fe400080012ff */
        /* <DEDUP_REMOVED lines=14> */
.L_x_22:
[----:B-1----:R-:W0:Y:S02]  /*1560*/  LDC.64 R4, c[0x0][0x380] ;  /* 0x0000e000ff047b82 */ /* 0x002e240000000a00 */
[----:B0-----:R-:W-:-:S04]  /*1570*/  LEA R4, P0, R2, R4, 0x3 ;  /* 0x0000000402047211 */ /* 0x001fc800078018ff */
[----:B------:R-:W-:-:S05]  /*1580*/  LEA.HI.X R5, R2, R5, RZ, 0x3, P0 ;  /* 0x0000000502057211 */ /* 0x000fca00000f1cff */
[----:B-----5:R-:W-:Y:S01]  /*1590*/  STG.E.64 desc[UR6][R4.64], RZ ;  /* 0x000000ff04007986 */ /* 0x020fe2000c101b06 */
[----:B------:R-:W-:Y:S05]  /*15a0*/  EXIT ;  /* 0x000000000000794d */ /* 0x000fea0003800000 */
.L_x_23:
[----:B------:R-:W-:-:S00]  /*15b0*/  BRA `(.L_x_23) ;  /* 0xfffffffc00fc7947 */ /* 0x000fc0000383ffff */
[----:B------:R-:W-:-:S00]  /*15c0*/  NOP ;  /* 0x0000000000007918 */ /* 0x000fc00000000000 */
        /* <DEDUP_REMOVED lines=11> */
.L_x_24:


//--------------------- .nv.shared._Z18generateAndFindAKFPmPii --------------------------
	.section	.nv.shared._Z18generateAndFindAKFPmPii,"aw",@nobits
	.sectionflags	@""
	.align	16
	.zero		1024


//--------------------- .nv.shared.reserved.0     --------------------------
	.section	.nv.shared.reserved.0,"aw",@nobits
	.weak		__nv_reservedSMEM_offset_0_alias
	.size		__nv_reservedSMEM_offset_0_alias, 0, 64
	.other		__nv_reservedSMEM_offset_0_alias,@"STO_CUDA_RESERVED_SHARED STV_DEFAULT"
__nv_reservedSMEM_offset_0_alias:
	.zero		0
	.zero		64


//--------------------- .nv.constant0._Z18generateAndFindAKFPmPii --------------------------
	.section	.nv.constant0._Z18generateAndFindAKFPmPii,"a",@progbits
	.sectionflags	@""
	.align	4
.nv.constant0._Z18generateAndFindAKFPmPii:
	.zero		916


//--------------------- SYMBOLS --------------------------

	.type		.nv.reservedSmem.offset0,@object
	.size		.nv.reservedSmem.offset0,0x4
	.type		.nv.reservedSmem.cap,@object
	.size		.nv.reservedSmem.cap,0x4
